	.headerflags	@"EF_CUDA_TEXMODE_UNIFIED EF_CUDA_64BIT_ADDRESS EF_CUDA_ACCELERATORS EF_CUDA_SM90 EF_CUDA_VIRTUAL_SM(EF_CUDA_SM90)"
	.elftype	@"ET_EXEC"


//--------------------- .nv.info                  --------------------------
	.section	.nv.info,"",@"SHT_CUDA_INFO"
	.align	4


	//----- nvinfo : EIATTR_REGCOUNT
	.align		4
        /*0000*/ 	.byte	0x04, 0x2f
        /*0002*/ 	.short	(.L_2 - .L_1)
	.align		4
.L_1:
        /*0004*/ 	.word	index@(triton_poi_fused_add_convolution_elu_0)
        /*0008*/ 	.word	0x00000020


	//----- nvinfo : EIATTR_MIN_STACK_SIZE
	.align		4
.L_2:
        /*000c*/ 	.byte	0x04, 0x12
        /*000e*/ 	.short	(.L_4 - .L_3)
	.align		4
.L_3:
        /*0010*/ 	.word	index@(triton_poi_fused_add_convolution_elu_0)
        /*0014*/ 	.word	0x00000000


	//----- nvinfo : EIATTR_FRAME_SIZE
	.align		4
.L_4:
        /*0018*/ 	.byte	0x04, 0x11
        /*001a*/ 	.short	(.L_6 - .L_5)
	.align		4
.L_5:
        /*001c*/ 	.word	index@(triton_poi_fused_add_convolution_elu_0)
        /*0020*/ 	.word	0x00000000


	//----- nvinfo : EIATTR_MIN_STACK_SIZE
	.align		4
.L_6:
        /*0024*/ 	.byte	0x04, 0x12
        /*0026*/ 	.short	(.L_8 - .L_7)
	.align		4
.L_7:
        /*0028*/ 	.word	index@(triton_poi_fused_add_convolution_elu_0)
        /*002c*/ 	.word	0x00000000
.L_8:


//--------------------- .nv.info.triton_poi_fused_add_convolution_elu_0 --------------------------
	.section	.nv.info.triton_poi_fused_add_convolution_elu_0,"",@"SHT_CUDA_INFO"
	.sectionflags	@""
	.align	4


	//----- nvinfo : EIATTR_CUDA_API_VERSION
	.align		4
        /*0000*/ 	.byte	0x04, 0x37
        /*0002*/ 	.short	(.L_10 - .L_9)
.L_9:
        /*0004*/ 	.word	0x0000007c


	//----- nvinfo : EIATTR_KPARAM_INFO
	.align		4
.L_10:
        /*0008*/ 	.byte	0x04, 0x17
        /*000a*/ 	.short	(.L_12 - .L_11)
.L_11:
        /*000c*/ 	.word	0x00000000
        /*0010*/ 	.short	0x0009
        /*0012*/ 	.short	0x0048
        /*0014*/ 	.byte	0x00, 0xf0, 0x11, 0x00


	//----- nvinfo : EIATTR_KPARAM_INFO
	.align		4
.L_12:
        /*0018*/ 	.byte	0x04, 0x17
        /*001a*/ 	.short	(.L_14 - .L_13)
.L_13:
        /*001c*/ 	.word	0x00000000
        /*0020*/ 	.short	0x0008
        /*0022*/ 	.short	0x0040
        /*0024*/ 	.byte	0x00, 0xf4, 0x21, 0x00


	//----- nvinfo : EIATTR_KPARAM_INFO
	.align		4
.L_14:
        /*0028*/ 	.byte	0x04, 0x17
        /*002a*/ 	.short	(.L_16 - .L_15)
.L_15:
        /*002c*/ 	.word	0x00000000
        /*0030*/ 	.short	0x0007
        /*0032*/ 	.short	0x0038
        /*0034*/ 	.byte	0x00, 0xf4, 0x21, 0x00


	//----- nvinfo : EIATTR_KPARAM_INFO
	.align		4
.L_16:
        /*0038*/ 	.byte	0x04, 0x17
        /*003a*/ 	.short	(.L_18 - .L_17)
.L_17:
        /*003c*/ 	.word	0x00000000
        /*0040*/ 	.short	0x0006
        /*0042*/ 	.short	0x0030
        /*0044*/ 	.byte	0x00, 0xf4, 0x21, 0x00


	//----- nvinfo : EIATTR_KPARAM_INFO
	.align		4
.L_18:
        /*0048*/ 	.byte	0x04, 0x17
        /*004a*/ 	.short	(.L_20 - .L_19)
.L_19:
        /*004c*/ 	.word	0x00000000
        /*0050*/ 	.short	0x0005
        /*0052*/ 	.short	0x0028
        /*0054*/ 	.byte	0x00, 0xf4, 0x21, 0x00


	//----- nvinfo : EIATTR_KPARAM_INFO
	.align		4
.L_20:
        /*0058*/ 	.byte	0x04, 0x17
        /*005a*/ 	.short	(.L_22 - .L_21)
.L_21:
        /*005c*/ 	.word	0x00000000
        /*0060*/ 	.short	0x0004
        /*0062*/ 	.short	0x0020
        /*0064*/ 	.byte	0x00, 0xf4, 0x21, 0x00


	//----- nvinfo : EIATTR_KPARAM_INFO
	.align		4
.L_22:
        /*0068*/ 	.byte	0x04, 0x17
        /*006a*/ 	.short	(.L_24 - .L_23)
.L_23:
        /*006c*/ 	.word	0x00000000
        /*0070*/ 	.short	0x0003
        /*0072*/ 	.short	0x0018
        /*0074*/ 	.byte	0x00, 0xf4, 0x21, 0x00


	//----- nvinfo : EIATTR_KPARAM_INFO
	.align		4
.L_24:
        /*0078*/ 	.byte	0x04, 0x17
        /*007a*/ 	.short	(.L_26 - .L_25)
.L_25:
        /*007c*/ 	.word	0x00000000
        /*0080*/ 	.short	0x0002
        /*0082*/ 	.short	0x0010
        /*0084*/ 	.byte	0x00, 0xf4, 0x21, 0x00


	//----- nvinfo : EIATTR_KPARAM_INFO
	.align		4
.L_26:
        /*0088*/ 	.byte	0x04, 0x17
        /*008a*/ 	.short	(.L_28 - .L_27)
.L_27:
        /*008c*/ 	.word	0x00000000
        /*0090*/ 	.short	0x0001
        /*0092*/ 	.short	0x0008
        /*0094*/ 	.byte	0x00, 0xf4, 0x21, 0x00


	//----- nvinfo : EIATTR_KPARAM_INFO
	.align		4
.L_28:
        /*0098*/ 	.byte	0x04, 0x17
        /*009a*/ 	.short	(.L_30 - .L_29)
.L_29:
        /*009c*/ 	.word	0x00000000
        /*00a0*/ 	.short	0x0000
        /*00a2*/ 	.short	0x0000
        /*00a4*/ 	.byte	0x00, 0xf4, 0x21, 0x00


	//----- nvinfo : EIATTR_SPARSE_MMA_MASK
	.align		4
.L_30:
        /*00a8*/ 	.byte	0x03, 0x50
        /*00aa*/ 	.short	0x0000


	//----- nvinfo : EIATTR_MAXREG_COUNT
	.align		4
        /*00ac*/ 	.byte	0x03, 0x1b
        /*00ae*/ 	.short	0x00ff


	//----- nvinfo : EIATTR_EXIT_INSTR_OFFSETS
	.align		4
        /*00b0*/ 	.byte	0x04, 0x1c
        /*00b2*/ 	.short	(.L_32 - .L_31)


	//   ....[0]....
.L_31:
        /*00b4*/ 	.word	0x000012d0


	//   ....[1]....
        /*00b8*/ 	.word	0x000012f0


	//----- nvinfo : EIATTR_REQNTID
	.align		4
.L_32:
        /*00bc*/ 	.byte	0x04, 0x10
        /*00be*/ 	.short	(.L_34 - .L_33)
.L_33:
        /*00c0*/ 	.word	0x00000080
        /*00c4*/ 	.word	0x00000001
        /*00c8*/ 	.word	0x00000001


	//----- nvinfo : EIATTR_CBANK_PARAM_SIZE
	.align		4
.L_34:
        /*00cc*/ 	.byte	0x03, 0x19
        /*00ce*/ 	.short	0x004c


	//----- nvinfo : EIATTR_PARAM_CBANK
	.align		4
        /*00d0*/ 	.byte	0x04, 0x0a
        /*00d2*/ 	.short	(.L_36 - .L_35)
	.align		4
.L_35:
        /*00d4*/ 	.word	index@(.nv.constant0.triton_poi_fused_add_convolution_elu_0)
        /*00d8*/ 	.short	0x0210
        /*00da*/ 	.short	0x004c


	//----- nvinfo : EIATTR_SW_WAR
	.align		4
.L_36:
        /*00dc*/ 	.byte	0x04, 0x36
        /*00de*/ 	.short	(.L_38 - .L_37)
.L_37:
        /*00e0*/ 	.word	0x00000008
.L_38:


//--------------------- .nv.callgraph             --------------------------
	.section	.nv.callgraph,"",@"SHT_CUDA_CALLGRAPH"
	.align	4
	.sectionentsize	8
	.align		4
        /*0000*/ 	.word	0x00000000
	.align		4
        /*0004*/ 	.word	0xffffffff
	.align		4
        /*0008*/ 	.word	0x00000000
	.align		4
        /*000c*/ 	.word	0xfffffffe
	.align		4
        /*0010*/ 	.word	0x00000000
	.align		4
        /*0014*/ 	.word	0xfffffffd
	.align		4
        /*0018*/ 	.word	0x00000000
	.align		4
        /*001c*/ 	.word	0xfffffffc


//--------------------- .nv.constant4             --------------------------
	.section	.nv.constant4,"a",@progbits
	.align	8
	.align		8
.nv.constant4:
        /*0000*/ 	.dword	_$_str


//--------------------- .text.triton_poi_fused_add_convolution_elu_0 --------------------------
	.section	.text.triton_poi_fused_add_convolution_elu_0,"ax",@progbits
	.align	128
        .global         triton_poi_fused_add_convolution_elu_0
        .type           triton_poi_fused_add_convolution_elu_0,@function
        .size           triton_poi_fused_add_convolution_elu_0,(.L_x_1 - triton_poi_fused_add_convolution_elu_0)
        .other          triton_poi_fused_add_convolution_elu_0,@"STO_CUDA_ENTRY STV_DEFAULT"
triton_poi_fused_add_convolution_elu_0:
.text.triton_poi_fused_add_convolution_elu_0:
[----:B------:R-:W0:Y:S01]  /*0000*/  LDC R1, c[0x0][0x28] ;  /* 0x00000a00ff017b82 */ /* 0x000e220000000800 */
[----:B------:R-:W1:Y:S07]  /*0010*/  S2R R0, SR_TID.X ;  /* 0x0000000000007919 */ /* 0x000e6e0000002100 */
[----:B------:R-:W2:Y:S01]  /*0020*/  LDC.64 R4, c[0x0][0x210] ;  /* 0x00008400ff047b82 */ /* 0x000ea20000000a00 */
[----:B------:R-:W-:Y:S01]  /*0030*/  HFMA2.MMA R11, -RZ, RZ, 0, 0 ;  /* 0x00000000ff0b7435 */ /* 0x000fe200000001ff */
[----:B------:R-:W-:Y:S01]  /*0040*/  ULDC.64 UR4, c[0x0][0x208] ;  /* 0x0000820000047ab9 */ /* 0x000fe20000000a00 */
[----:B------:R-:W3:Y:S01]  /*0050*/  S2R R3, SR_CTAID.X ;  /* 0x0000000000037919 */ /* 0x000ee20000002500 */
[----:B------:R-:W-:-:S04]  /*0060*/  MOV R24, RZ ;  /* 0x000000ff00187202 */ /* 0x000fc80000000f00 */
[----:B------:R-:W4:Y:S08]  /*0070*/  LDC.64 R8, c[0x0][0x218] ;  /* 0x00008600ff087b82 */ /* 0x000f300000000a00 */
[----:B------:R-:W5:Y:S01]  /*0080*/  LDC.64 R18, c[0x0][0x238] ;  /* 0x00008e00ff127b82 */ /* 0x000f620000000a00 */
[----:B------:R-:W-:Y:S02]  /*0090*/  CS2R R22, SRZ ;  /* 0x0000000000167805 */ /* 0x000fe4000001ff00 */
[----:B------:R-:W-:-:S05]  /*00a0*/  CS2R R12, SRZ ;  /* 0x00000000000c7805 */ /* 0x000fca000001ff00 */
[----:B------:R-:W4:Y:S01]  /*00b0*/  LDC.64 R26, c[0x0][0x240] ;  /* 0x00009000ff1a7b82 */ /* 0x000f220000000a00 */
[----:B-1----:R-:W-:Y:S02]  /*00c0*/  SHF.L.U32 R0, R0, 0x1, RZ ;  /* 0x0000000100007819 */ /* 0x002fe400000006ff */
[----:B---3--:R-:W-:Y:S02]  /*00d0*/  SHF.R.S32.HI R7, RZ, 0x17, R3 ;  /* 0x00000017ff077819 */ /* 0x008fe40000011403 */
[----:B------:R-:W-:Y:S02]  /*00e0*/  LOP3.LUT R0, R0, 0xfe, RZ, 0xc0, !PT ;  /* 0x000000fe00007812 */ /* 0x000fe400078ec0ff */
[----:B------:R-:W-:Y:S02]  /*00f0*/  SGXT R7, R7, 0x1 ;  /* 0x000000010707781a */ /* 0x000fe40000000200 */
[----:B------:R-:W-:Y:S02]  /*0100*/  LEA R0, R3, R0, 0x8 ;  /* 0x0000000003007211 */ /* 0x000fe400078e40ff */
[----:B------:R-:W1:Y:S02]  /*0110*/  LDC.64 R2, c[0x0][0x230] ;  /* 0x00008c00ff027b82 */ /* 0x000e640000000a00 */
[----:B------:R-:W-:Y:S01]  /*0120*/  LEA.HI R7, R7, R0, RZ, 0x4 ;  /* 0x0000000007077211 */ /* 0x000fe200078f20ff */
[C---:B--2---:R-:W-:Y:S01]  /*0130*/  IMAD.WIDE R4, R0.reuse, 0x4, R4 ;  /* 0x0000000400047825 */ /* 0x044fe200078e0204 */
[----:B------:R-:W-:-:S02]  /*0140*/  ISETP.GE.AND P0, PT, R0, 0x100, PT ;  /* 0x000001000000780c */ /* 0x000fc40003f06270 */
[----:B------:R-:W-:-:S04]  /*0150*/  SHF.R.S32.HI R7, RZ, 0x4, R7 ;  /* 0x00000004ff077819 */ /* 0x000fc80000011407 */
[----:B------:R-:W-:-:S04]  /*0160*/  LEA.HI R6, R7, R7, RZ, 0x2 ;  /* 0x0000000707067211 */ /* 0x000fc800078f10ff */
[----:B------:R-:W-:-:S04]  /*0170*/  LOP3.LUT R6, R6, 0xfffffffc, RZ, 0xc0, !PT ;  /* 0xfffffffc06067812 */ /* 0x000fc800078ec0ff */
[----:B------:R-:W-:Y:S02]  /*0180*/  IADD3 R15, R7, -R6, RZ ;  /* 0x80000006070f7210 */ /* 0x000fe40007ffe0ff */
[----:B------:R-:W-:-:S03]  /*0190*/  CS2R R6, SRZ ;  /* 0x0000000000067805 */ /* 0x000fc6000001ff00 */
[----:B-1----:R-:W-:-:S03]  /*01a0*/  IMAD.WIDE R2, R15, 0x4, R2 ;  /* 0x000000040f027825 */ /* 0x002fc600078e0202 */
[----:B------:R-:W2:Y:S04]  /*01b0*/  @!P0 LDG.E.64 R6, desc[UR4][R4.64] ;  /* 0x0000000404068981 */ /* 0x000ea8000c1e1b00 */
[----:B------:R-:W2:Y:S04]  /*01c0*/  @!P0 LDG.E.EL R11, desc[UR4][R2.64] ;  /* 0x00000004020b8981 */ /* 0x000ea8000c2e1900 */
[----:B------:R1:W3:Y:S01]  /*01d0*/  @!P0 LDG.E.EL R24, desc[UR4][R2.64] ;  /* 0x0000000402188981 */ /* 0x0002e2000c2e1900 */
[----:B----4-:R-:W-:-:S04]  /*01e0*/  IMAD.WIDE R8, R0, 0x4, R8 ;  /* 0x0000000400087825 */ /* 0x010fc800078e0208 */
[----:B-----5:R-:W-:Y:S01]  /*01f0*/  IMAD.WIDE R18, R15, 0x4, R18 ;  /* 0x000000040f127825 */ /* 0x020fe200078e0212 */
[----:B------:R-:W4:Y:S04]  /*0200*/  @!P0 LDG.E.64 R12, desc[UR4][R8.64] ;  /* 0x00000004080c8981 */ /* 0x000f28000c1e1b00 */
[----:B------:R-:W4:Y:S01]  /*0210*/  @!P0 LDG.E.EL R23, desc[UR4][R18.64] ;  /* 0x0000000412178981 */ /* 0x000f22000c2e1900 */
[----:B-1----:R-:W1:Y:S03]  /*0220*/  LDC.64 R2, c[0x0][0x220] ;  /* 0x00008800ff027b82 */ /* 0x002e660000000a00 */
[----:B------:R5:W3:Y:S01]  /*0230*/  @!P0 LDG.E.EL R22, desc[UR4][R18.64] ;  /* 0x0000000412168981 */ /* 0x000ae2000c2e1900 */
[----:B------:R-:W-:-:S02]  /*0240*/  CS2R R20, SRZ ;  /* 0x0000000000147805 */ /* 0x000fc4000001ff00 */
[----:B------:R-:W-:Y:S01]  /*0250*/  CS2R R16, SRZ ;  /* 0x0000000000107805 */ /* 0x000fe2000001ff00 */
[----:B0-----:R-:W-:-:S05]  /*0260*/  IMAD.WIDE R26, R15, 0x4, R26 ;  /* 0x000000040f1a7825 */ /* 0x001fca00078e021a */
[----:B------:R-:W3:Y:S01]  /*0270*/  @!P0 LDG.E.EL R20, desc[UR4][R26.64] ;  /* 0x000000041a148981 */ /* 0x000ee2000c2e1900 */
[----:B-----5:R-:W0:Y:S03]  /*0280*/  LDC.64 R18, c[0x0][0x248] ;  /* 0x00009200ff127b82 */ /* 0x020e260000000a00 */
[----:B------:R-:W5:Y:S01]  /*0290*/  @!P0 LDG.E.EL R21, desc[UR4][R26.64] ;  /* 0x000000041a158981 */ /* 0x000f62000c2e1900 */
[----:B-1----:R-:W-:-:S05]  /*02a0*/  IMAD.WIDE R2, R0, 0x4, R2 ;  /* 0x0000000400027825 */ /* 0x002fca00078e0202 */
[----:B------:R-:W4:Y:S01]  /*02b0*/  @!P0 LDG.E.64 R16, desc[UR4][R2.64] ;  /* 0x0000000402108981 */ /* 0x000f22000c1e1b00 */
[----:B0-----:R-:W-:Y:S01]  /*02c0*/  IMAD.WIDE R18, R15, 0x4, R18 ;  /* 0x000000040f127825 */ /* 0x001fe200078e0212 */
[----:B------:R-:W-:-:S06]  /*02d0*/  CS2R R14, SRZ ;  /* 0x00000000000e7805 */ /* 0x000fcc000001ff00 */
[----:B------:R-:W4:Y:S04]  /*02e0*/  @!P0 LDG.E.EL R15, desc[UR4][R18.64] ;  /* 0x00000004120f8981 */ /* 0x000f28000c2e1900 */
[----:B------:R0:W4:Y:S02]  /*02f0*/  @!P0 LDG.E.EL R14, desc[UR4][R18.64] ;  /* 0x00000004120e8981 */ /* 0x000124000c2e1900 */
[----:B0-----:R-:W-:Y:S01]  /*0300*/  HFMA2.MMA R18, -RZ, RZ, 0.83837890625, -4044 ;  /* 0x3ab5ebe6ff127435 */ /* 0x001fe200000001ff */
[C-C-:B--2---:R-:W-:Y:S01]  /*0310*/  FADD R10, R11.reuse, R6.reuse ;  /* 0x000000060b0a7221 */ /* 0x144fe20000000000 */
[----:B------:R-:W-:-:S03]  /*0320*/  FADD R25, R11, R6 ;  /* 0x000000060b197221 */ /* 0x000fc60000000000 */
[----:B------:R-:W-:Y:S01]  /*0330*/  FMUL R28, R10, 1.4426950216293334961 ;  /* 0x3fb8aa3b0a1c7820 */ /* 0x000fe20000400000 */
[----:B------:R-:W-:-:S05]  /*0340*/  FMUL R26, R25, 1.4426950216293334961 ;  /* 0x3fb8aa3b191a7820 */ /* 0x000fca0000400000 */
[----:B------:R-:W0:Y:S01]  /*0350*/  FRND R28, R28 ;  /* 0x0000001c001c7307 */ /* 0x000e220000201000 */
[----:B------:R-:W-:Y:S01]  /*0360*/  FADD.FTZ R27, |R10|, -RZ ;  /* 0x800000ff0a1b7221 */ /* 0x000fe20000010200 */
[----:B------:R-:W-:-:S06]  /*0370*/  FSETP.GT.AND P3, PT, R6, -R11, PT ;  /* 0x8000000b0600720b */ /* 0x000fcc0003f64000 */
[----:B------:R-:W1:Y:S01]  /*0380*/  FRND R26, R26 ;  /* 0x0000001a001a7307 */ /* 0x000e620000201000 */
[----:B------:R-:W-:Y:S01]  /*0390*/  FSETP.GEU.AND P1, PT, R27, 0.40999999642372131348, PT ;  /* 0x3ed1eb851b00780b */ /* 0x000fe20003f2e000 */
[----:B------:R-:W-:-:S03]  /*03a0*/  FADD.FTZ R6, |R25|, -RZ ;  /* 0x800000ff19067221 */ /* 0x000fc60000010200 */
[----:B0-----:R-:W-:Y:S02]  /*03b0*/  FSEL R25, R28, RZ, P1 ;  /* 0x000000ff1c197208 */ /* 0x001fe40000800000 */
[----:B------:R-:W-:-:S03]  /*03c0*/  FSETP.GEU.AND P1, PT, R6, 0.40999999642372131348, PT ;  /* 0x3ed1eb850600780b */ /* 0x000fc60003f2e000 */
[----:B------:R-:W-:Y:S01]  /*03d0*/  FFMA.FTZ R6, -R25, 0.693145751953125, R10 ;  /* 0x3f31720019067823 */ /* 0x000fe2000001010a */
[----:B-1----:R-:W-:Y:S01]  /*03e0*/  FSEL R26, R26, RZ, P1 ;  /* 0x000000ff1a1a7208 */ /* 0x002fe20000800000 */
[----:B---3--:R-:W-:Y:S01]  /*03f0*/  FADD R11, R24, R7 ;  /* 0x00000007180b7221 */ /* 0x008fe20000000000 */
[----:B------:R-:W-:Y:S01]  /*0400*/  FSETP.GT.AND P5, PT, R7, -R24, PT ;  /* 0x800000180700720b */ /* 0x000fe20003fa4000 */
[----:B------:R-:W-:Y:S01]  /*0410*/  FFMA.FTZ R7, -R25, 1.428606765330187045e-06, R6 ;  /* 0x35bfbe8e19077823 */ /* 0x000fe20000010106 */
[C---:B------:R-:W-:Y:S01]  /*0420*/  FSETP.NEU.AND P4, PT, R26.reuse, 128, PT ;  /* 0x430000001a00780b */ /* 0x040fe20003f8d000 */
[----:B------:R-:W-:Y:S02]  /*0430*/  FMUL R24, R11, 1.4426950216293334961 ;  /* 0x3fb8aa3b0b187820 */ /* 0x000fe40000400000 */
[----:B------:R-:W-:Y:S01]  /*0440*/  FFMA.FTZ R28, R7, R18, 0.0083824126049876213074 ;  /* 0x3c095663071c7423 */ /* 0x000fe20000010012 */
[----:B------:R-:W-:-:S03]  /*0450*/  FSEL R6, R26, 127, P4 ;  /* 0x42fe00001a067808 */ /* 0x000fc60002000000 */
[C---:B------:R-:W-:Y:S01]  /*0460*/  FFMA.FTZ R28, R7.reuse, R28, 0.041667830199003219604 ;  /* 0x3d2aabe3071c7423 */ /* 0x040fe2000001001c */
[----:B------:R-:W0:Y:S03]  /*0470*/  FRND R24, R24 ;  /* 0x0000001800187307 */ /* 0x000e260000201000 */
[----:B------:R-:W-:-:S05]  /*0480*/  FFMA.FTZ R28, R7, R28, 0.16666397452354431152 ;  /* 0x3e2aa9f6071c7423 */ /* 0x000fca000001001c */
[----:B------:R-:W1:Y:S01]  /*0490*/  MUFU.EX2 R6, R6 ;  /* 0x0000000600067308 */ /* 0x000e620000000800 */
[----:B------:R-:W-:Y:S01]  /*04a0*/  FADD.FTZ R19, |R11|, -RZ ;  /* 0x800000ff0b137221 */ /* 0x000fe20000010200 */
[----:B------:R-:W-:-:S04]  /*04b0*/  FFMA.FTZ R28, R7, R28, 0.49999994039535522461 ;  /* 0x3efffffe071c7423 */ /* 0x000fc8000001001c */
[----:B------:R-:W-:Y:S01]  /*04c0*/  FSETP.GEU.AND P1, PT, R19, 0.40999999642372131348, PT ;  /* 0x3ed1eb851300780b */ /* 0x000fe20003f2e000 */
[----:B------:R-:W-:-:S03]  /*04d0*/  FMUL R28, R7, R28 ;  /* 0x0000001c071c7220 */ /* 0x000fc60000400000 */
[----:B0-----:R-:W-:Y:S01]  /*04e0*/  FSEL R24, R24, RZ, P1 ;  /* 0x000000ff18187208 */ /* 0x001fe20000800000 */
[----:B------:R-:W-:Y:S01]  /*04f0*/  FFMA.FTZ R7, R7, R28, R7 ;  /* 0x0000001c07077223 */ /* 0x000fe20000010007 */
[----:B-1----:R-:W-:-:S04]  /*0500*/  FADD R19, R6, -1 ;  /* 0xbf80000006137421 */ /* 0x002fc80000000000 */
[----:B------:R-:W-:Y:S01]  /*0510*/  FFMA.FTZ R7, R6, R7, R19 ;  /* 0x0000000706077223 */ /* 0x000fe20000010013 */
[----:B------:R-:W-:-:S04]  /*0520*/  FFMA.FTZ R19, -R24, 0.693145751953125, R11 ;  /* 0x3f31720018137823 */ /* 0x000fc8000001010b */
[C---:B------:R-:W-:Y:S01]  /*0530*/  FFMA.FTZ R19, -R24.reuse, 1.428606765330187045e-06, R19 ;  /* 0x35bfbe8e18137823 */ /* 0x040fe20000010113 */
[----:B------:R-:W-:-:S03]  /*0540*/  FSETP.NEU.AND P2, PT, R24, 128, PT ;  /* 0x430000001800780b */ /* 0x000fc60003f4d000 */
[----:B------:R-:W-:Y:S01]  /*0550*/  FFMA.FTZ R6, R19, R18, 0.0083824126049876213074 ;  /* 0x3c09566313067423 */ /* 0x000fe20000010012 */
[----:B------:R-:W-:-:S03]  /*0560*/  FSEL R27, R24, 127, P2 ;  /* 0x42fe0000181b7808 */ /* 0x000fc60001000000 */
[C---:B------:R-:W-:Y:S01]  /*0570*/  FFMA.FTZ R6, R19.reuse, R6, 0.041667830199003219604 ;  /* 0x3d2aabe313067423 */ /* 0x040fe20000010006 */
[----:B------:R-:W0:Y:S03]  /*0580*/  MUFU.EX2 R26, R27 ;  /* 0x0000001b001a7308 */ /* 0x000e260000000800 */
[----:B------:R-:W-:-:S04]  /*0590*/  FFMA.FTZ R6, R19, R6, 0.16666397452354431152 ;  /* 0x3e2aa9f613067423 */ /* 0x000fc80000010006 */
[----:B------:R-:W-:-:S04]  /*05a0*/  FFMA.FTZ R6, R19, R6, 0.49999994039535522461 ;  /* 0x3efffffe13067423 */ /* 0x000fc80000010006 */
[----:B------:R-:W-:-:S04]  /*05b0*/  FMUL R6, R19, R6 ;  /* 0x0000000613067220 */ /* 0x000fc80000400000 */
[----:B------:R-:W-:Y:S01]  /*05c0*/  FFMA.FTZ R19, R19, R6, R19 ;  /* 0x0000000613137223 */ /* 0x000fe20000010013 */
[----:B----4-:R-:W-:Y:S01]  /*05d0*/  FADD R6, R23, R12 ;  /* 0x0000000c17067221 */ /* 0x010fe20000000000 */
[----:B0-----:R-:W-:-:S03]  /*05e0*/  FADD R29, R26, -1 ;  /* 0xbf8000001a1d7421 */ /* 0x001fc60000000000 */
[----:B------:R-:W-:Y:S01]  /*05f0*/  FMUL R28, R6, 1.4426950216293334961 ;  /* 0x3fb8aa3b061c7820 */ /* 0x000fe20000400000 */
[----:B------:R-:W-:Y:S01]  /*0600*/  FFMA.FTZ R26, R26, R19, R29 ;  /* 0x000000131a1a7223 */ /* 0x000fe2000001001d */
[----:B------:R-:W-:-:S04]  /*0610*/  FADD.FTZ R19, |R6|, -RZ ;  /* 0x800000ff06137221 */ /* 0x000fc80000010200 */
[----:B------:R-:W0:Y:S01]  /*0620*/  FRND R28, R28 ;  /* 0x0000001c001c7307 */ /* 0x000e220000201000 */
[----:B------:R-:W-:Y:S02]  /*0630*/  FSETP.GEU.AND P1, PT, R19, 0.40999999642372131348, PT ;  /* 0x3ed1eb851300780b */ /* 0x000fe40003f2e000 */
[----:B------:R-:W-:Y:S01]  /*0640*/  FSEL R19, R25, 127, P4 ;  /* 0x42fe000019137808 */ /* 0x000fe20002000000 */
[----:B------:R-:W-:Y:S01]  /*0650*/  @!P4 FADD R7, R7, R7 ;  /* 0x000000070707c221 */ /* 0x000fe20000000000 */
[----:B------:R-:W-:Y:S02]  /*0660*/  FSETP.NEU.AND P4, PT, R10, RZ, PT ;  /* 0x000000ff0a00720b */ /* 0x000fe40003f8d000 */
[----:B------:R-:W-:-:S04]  /*0670*/  FSETP.GT.AND P6, PT, R19, 128, PT ;  /* 0x430000001300780b */ /* 0x000fc80003fc4000 */
[----:B------:R-:W-:Y:S02]  /*0680*/  FSEL R25, R7, +INF , !P6 ;  /* 0x7f80000007197808 */ /* 0x000fe40007000000 */
[----:B0-----:R-:W-:Y:S02]  /*0690*/  FSEL R7, R28, RZ, P1 ;  /* 0x000000ff1c077208 */ /* 0x001fe40000800000 */
[----:B------:R-:W-:Y:S02]  /*06a0*/  FSETP.GEU.AND P1, PT, R19, -25, PT ;  /* 0xc1c800001300780b */ /* 0x000fe40003f2e000 */
[----:B------:R-:W-:Y:S01]  /*06b0*/  FSETP.GT.AND P6, PT, R12, -R23, PT ;  /* 0x800000170c00720b */ /* 0x000fe20003fc4000 */
[----:B------:R-:W-:Y:S01]  /*06c0*/  FFMA.FTZ R12, -R7, 0.693145751953125, R6 ;  /* 0x3f317200070c7823 */ /* 0x000fe20000010106 */
[----:B------:R-:W-:Y:S01]  /*06d0*/  FADD R19, R10, R10 ;  /* 0x0000000a0a137221 */ /* 0x000fe20000000000 */
[----:B------:R-:W-:Y:S02]  /*06e0*/  @P4 FSEL R19, R25, -1, P1 ;  /* 0xbf80000019134808 */ /* 0x000fe40000800000 */
[C---:B------:R-:W-:Y:S01]  /*06f0*/  FSETP.NEU.AND P4, PT, R7.reuse, 128, PT ;  /* 0x430000000700780b */ /* 0x040fe20003f8d000 */
[----:B------:R-:W-:-:S03]  /*0700*/  FFMA.FTZ R23, -R7, 1.428606765330187045e-06, R12 ;  /* 0x35bfbe8e07177823 */ /* 0x000fc6000001010c */
[----:B------:R-:W-:Y:S01]  /*0710*/  FSEL R12, R7, 127, P4 ;  /* 0x42fe0000070c7808 */ /* 0x000fe20002000000 */
[----:B------:R-:W-:-:S04]  /*0720*/  FFMA.FTZ R28, R23, R18, 0.0083824126049876213074 ;  /* 0x3c095663171c7423 */ /* 0x000fc80000010012 */
[C---:B------:R-:W-:Y:S01]  /*0730*/  FFMA.FTZ R28, R23.reuse, R28, 0.041667830199003219604 ;  /* 0x3d2aabe3171c7423 */ /* 0x040fe2000001001c */
[----:B------:R-:W0:Y:S03]  /*0740*/  MUFU.EX2 R12, R12 ;  /* 0x0000000c000c7308 */ /* 0x000e260000000800 */
[----:B------:R-:W-:-:S04]  /*0750*/  FFMA.FTZ R28, R23, R28, 0.16666397452354431152 ;  /* 0x3e2aa9f6171c7423 */ /* 0x000fc8000001001c */
[----:B------:R-:W-:-:S04]  /*0760*/  FFMA.FTZ R28, R23, R28, 0.49999994039535522461 ;  /* 0x3efffffe171c7423 */ /* 0x000fc8000001001c */
[----:B------:R-:W-:-:S04]  /*0770*/  FMUL R28, R23, R28 ;  /* 0x0000001c171c7220 */ /* 0x000fc80000400000 */
[----:B------:R-:W-:Y:S01]  /*0780*/  FFMA.FTZ R23, R23, R28, R23 ;  /* 0x0000001c17177223 */ /* 0x000fe20000010017 */
[----:B0-----:R-:W-:Y:S01]  /*0790*/  FADD R25, R12, -1 ;  /* 0xbf8000000c197421 */ /* 0x001fe20000000000 */
[----:B------:R-:W-:-:S03]  /*07a0*/  FSEL R7, R7, 127, P4 ;  /* 0x42fe000007077808 */ /* 0x000fc60002000000 */
[----:B------:R-:W-:Y:S01]  /*07b0*/  FFMA.FTZ R23, R12, R23, R25 ;  /* 0x000000170c177223 */ /* 0x000fe20000010019 */
[----:B------:R-:W-:-:S03]  /*07c0*/  FSETP.NEU.AND P1, PT, R6, RZ, PT ;  /* 0x000000ff0600720b */ /* 0x000fc60003f2d000 */
[----:B------:R-:W-:Y:S01]  /*07d0*/  @!P4 FADD R23, R23, R23 ;  /* 0x000000171717c221 */ /* 0x000fe20000000000 */
[----:B------:R-:W-:-:S04]  /*07e0*/  FSETP.GT.AND P4, PT, R7, 128, PT ;  /* 0x430000000700780b */ /* 0x000fc80003f84000 */
[----:B------:R-:W-:Y:S02]  /*07f0*/  FSEL R12, R23, +INF , !P4 ;  /* 0x7f800000170c7808 */ /* 0x000fe40006000000 */
[----:B------:R-:W-:Y:S01]  /*0800*/  FSETP.GEU.AND P4, PT, R7, -25, PT ;  /* 0xc1c800000700780b */ /* 0x000fe20003f8e000 */
[----:B------:R-:W-:Y:S01]  /*0810*/  FADD R7, R22, R13 ;  /* 0x0000000d16077221 */ /* 0x000fe20000000000 */
[----:B------:R-:W-:-:S03]  /*0820*/  FADD R23, R6, R6 ;  /* 0x0000000606177221 */ /* 0x000fc60000000000 */
[----:B------:R-:W-:Y:S01]  /*0830*/  FMUL R25, R7, 1.4426950216293334961 ;  /* 0x3fb8aa3b07197820 */ /* 0x000fe20000400000 */
[----:B------:R-:W-:-:S03]  /*0840*/  @P1 FSEL R23, R12, -1, P4 ;  /* 0xbf8000000c171808 */ /* 0x000fc60002000000 */
[----:B------:R-:W0:Y:S01]  /*0850*/  FRND R12, R25 ;  /* 0x00000019000c7307 */ /* 0x000e220000201000 */
[----:B------:R-:W-:Y:S01]  /*0860*/  FADD.FTZ R27, |R7|, -RZ ;  /* 0x800000ff071b7221 */ /* 0x000fe20000010200 */
[----:B------:R-:W-:-:S04]  /*0870*/  FSETP.NEU.AND P1, PT, R11, RZ, PT ;  /* 0x000000ff0b00720b */ /* 0x000fc80003f2d000 */
[----:B------:R-:W-:Y:S02]  /*0880*/  FSETP.GEU.AND P4, PT, R27, 0.40999999642372131348, PT ;  /* 0x3ed1eb851b00780b */ /* 0x000fe40003f8e000 */
[----:B------:R-:W-:Y:S01]  /*0890*/  FSEL R27, R24, 127, P2 ;  /* 0x42fe0000181b7808 */ /* 0x000fe20001000000 */
[----:B------:R-:W-:-:S03]  /*08a0*/  @!P2 FADD R26, R26, R26 ;  /* 0x0000001a1a1aa221 */ /* 0x000fc60000000000 */
[C---:B------:R-:W-:Y:S02]  /*08b0*/  FSETP.GT.AND P2, PT, R27.reuse, 128, PT ;  /* 0x430000001b00780b */ /* 0x040fe40003f44000 */
[----:B0-----:R-:W-:Y:S02]  /*08c0*/  FSEL R12, R12, RZ, P4 ;  /* 0x000000ff0c0c7208 */ /* 0x001fe40002000000 */
[----:B------:R-:W-:Y:S02]  /*08d0*/  FSEL R24, R26, +INF , !P2 ;  /* 0x7f8000001a187808 */ /* 0x000fe40005000000 */
[----:B------:R-:W-:Y:S02]  /*08e0*/  FSETP.GEU.AND P2, PT, R27, -25, PT ;  /* 0xc1c800001b00780b */ /* 0x000fe40003f4e000 */
[----:B------:R-:W-:Y:S01]  /*08f0*/  FSETP.GT.AND P4, PT, R13, -R22, PT ;  /* 0x800000160d00720b */ /* 0x000fe20003f84000 */
[----:B------:R-:W-:Y:S01]  /*0900*/  FFMA.FTZ R13, -R12, 0.693145751953125, R7 ;  /* 0x3f3172000c0d7823 */ /* 0x000fe20000010107 */
[----:B------:R-:W-:Y:S01]  /*0910*/  FADD R26, R11, R11 ;  /* 0x0000000b0b1a7221 */ /* 0x000fe20000000000 */
[----:B------:R-:W-:-:S02]  /*0920*/  @P1 FSEL R26, R24, -1, P2 ;  /* 0xbf800000181a1808 */ /* 0x000fc40001000000 */
        /* <DEDUP_REMOVED lines=10> */
[----:B0-----:R-:W-:-:S04]  /*09d0*/  FADD R25, R22, -1 ;  /* 0xbf80000016197421 */ /* 0x001fc80000000000 */
[----:B------:R-:W-:Y:S01]  /*09e0*/  FFMA.FTZ R25, R22, R13, R25 ;  /* 0x0000000d16197223 */ /* 0x000fe20000010019 */
[----:B------:R-:W-:-:S04]  /*09f0*/  FADD R13, R20, R17 ;  /* 0x00000011140d7221 */ /* 0x000fc80000000000 */
[----:B------:R-:W-:Y:S01]  /*0a00*/  FMUL R24, R13, 1.4426950216293334961 ;  /* 0x3fb8aa3b0d187820 */ /* 0x000fe20000400000 */
[----:B------:R-:W-:-:S05]  /*0a10*/  FSEL R27, R12, 127, P2 ;  /* 0x42fe00000c1b7808 */ /* 0x000fca0001000000 */
[----:B------:R-:W0:Y:S01]  /*0a20*/  FRND R24, R24 ;  /* 0x0000001800187307 */ /* 0x000e220000201000 */
[----:B------:R-:W-:Y:S01]  /*0a30*/  @!P2 FADD R25, R25, R25 ;  /* 0x000000191919a221 */ /* 0x000fe20000000000 */
[----:B------:R-:W-:Y:S01]  /*0a40*/  FSETP.GT.AND P1, PT, R27, 128, PT ;  /* 0x430000001b00780b */ /* 0x000fe20003f24000 */
[----:B------:R-:W-:Y:S01]  /*0a50*/  FADD.FTZ R12, |R13|, -RZ ;  /* 0x800000ff0d0c7221 */ /* 0x000fe20000010200 */
[----:B------:R-:W-:Y:S02]  /*0a60*/  FSETP.NEU.AND P2, PT, R7, RZ, PT ;  /* 0x000000ff0700720b */ /* 0x000fe40003f4d000 */
[----:B------:R-:W-:Y:S02]  /*0a70*/  FSEL R25, R25, +INF , !P1 ;  /* 0x7f80000019197808 */ /* 0x000fe40004800000 */
[----:B------:R-:W-:Y:S01]  /*0a80*/  FSETP.GEU.AND P1, PT, R12, 0.40999999642372131348, PT ;  /* 0x3ed1eb850c00780b */ /* 0x000fe20003f2e000 */
[----:B------:R-:W-:Y:S01]  /*0a90*/  FADD R28, R7, R7 ;  /* 0x00000007071c7221 */ /* 0x000fe20000000000 */
[----:B-----5:R-:W-:-:S02]  /*0aa0*/  FADD R12, R21, R16 ;  /* 0x00000010150c7221 */ /* 0x020fc40000000000 */
[----:B0-----:R-:W-:Y:S02]  /*0ab0*/  FSEL R22, R24, RZ, P1 ;  /* 0x000000ff18167208 */ /* 0x001fe40000800000 */
[----:B------:R-:W-:-:S04]  /*0ac0*/  FSETP.GEU.AND P1, PT, R27, -25, PT ;  /* 0xc1c800001b00780b */ /* 0x000fc80003f2e000 */
[----:B------:R-:W-:Y:S02]  /*0ad0*/  @P2 FSEL R28, R25, -1, P1 ;  /* 0xbf800000191c2808 */ /* 0x000fe40000800000 */
[----:B------:R-:W-:Y:S01]  /*0ae0*/  FSETP.GT.AND P2, PT, R17, -R20, PT ;  /* 0x800000141100720b */ /* 0x000fe20003f44000 */
[----:B------:R-:W-:Y:S01]  /*0af0*/  FFMA.FTZ R17, -R22, 0.693145751953125, R13 ;  /* 0x3f31720016117823 */ /* 0x000fe2000001010d */
[----:B------:R-:W-:-:S03]  /*0b00*/  FMUL R20, R12, 1.4426950216293334961 ;  /* 0x3fb8aa3b0c147820 */ /* 0x000fc60000400000 */
[----:B------:R-:W-:Y:S01]  /*0b10*/  FFMA.FTZ R17, -R22, 1.428606765330187045e-06, R17 ;  /* 0x35bfbe8e16117823 */ /* 0x000fe20000010111 */
[----:B------:R-:W-:Y:S02]  /*0b20*/  FSETP.GT.AND P1, PT, R16, -R21, PT ;  /* 0x800000151000720b */ /* 0x000fe40003f24000 */
[----:B------:R-:W0:Y:S01]  /*0b30*/  FRND R20, R20 ;  /* 0x0000001400147307 */ /* 0x000e220000201000 */
[----:B------:R-:W-:-:S04]  /*0b40*/  FFMA.FTZ R16, R17, R18, 0.0083824126049876213074 ;  /* 0x3c09566311107423 */ /* 0x000fc80000010012 */
[----:B------:R-:W-:Y:S01]  /*0b50*/  FFMA.FTZ R24, R17, R16, 0.041667830199003219604 ;  /* 0x3d2aabe311187423 */ /* 0x000fe20000010010 */
[----:B------:R-:W-:Y:S01]  /*0b60*/  FADD.FTZ R16, |R12|, -RZ ;  /* 0x800000ff0c107221 */ /* 0x000fe20000010200 */
[----:B------:R-:W-:-:S04]  /*0b70*/  FSEL R25, R10, R19, P3 ;  /* 0x000000130a197208 */ /* 0x000fc80001800000 */
[----:B------:R-:W-:-:S04]  /*0b80*/  FSETP.GEU.AND P3, PT, R16, 0.40999999642372131348, PT ;  /* 0x3ed1eb851000780b */ /* 0x000fc80003f6e000 */
[----:B0-----:R-:W-:Y:S02]  /*0b90*/  FSEL R19, R20, RZ, P3 ;  /* 0x000000ff14137208 */ /* 0x001fe40001800000 */
[----:B------:R-:W-:-:S04]  /*0ba0*/  FSETP.NEU.AND P3, PT, R22, 128, PT ;  /* 0x430000001600780b */ /* 0x000fc80003f6d000 */
[----:B------:R-:W-:Y:S01]  /*0bb0*/  FSEL R16, R22, 127, P3 ;  /* 0x42fe000016107808 */ /* 0x000fe20001800000 */
[----:B------:R-:W-:-:S05]  /*0bc0*/  FFMA.FTZ R24, R17, R24, 0.16666397452354431152 ;  /* 0x3e2aa9f611187423 */ /* 0x000fca0000010018 */
[----:B------:R-:W0:Y:S01]  /*0bd0*/  MUFU.EX2 R16, R16 ;  /* 0x0000001000107308 */ /* 0x000e220000000800 */
[----:B------:R-:W-:-:S04]  /*0be0*/  FFMA.FTZ R24, R17, R24, 0.49999994039535522461 ;  /* 0x3efffffe11187423 */ /* 0x000fc80000010018 */
[----:B------:R-:W-:Y:S01]  /*0bf0*/  FMUL R24, R17, R24 ;  /* 0x0000001811187220 */ /* 0x000fe20000400000 */
[----:B------:R-:W-:-:S03]  /*0c00*/  FFMA.FTZ R20, -R19, 0.693145751953125, R12 ;  /* 0x3f31720013147823 */ /* 0x000fc6000001010c */
[----:B------:R-:W-:Y:S01]  /*0c10*/  FFMA.FTZ R17, R17, R24, R17 ;  /* 0x0000001811117223 */ /* 0x000fe20000010011 */
[----:B0-----:R-:W-:-:S04]  /*0c20*/  FADD R21, R16, -1 ;  /* 0xbf80000010157421 */ /* 0x001fc80000000000 */
[----:B------:R-:W-:Y:S01]  /*0c30*/  FFMA.FTZ R24, R16, R17, R21 ;  /* 0x0000001110187223 */ /* 0x000fe20000010015 */
[C---:B------:R-:W-:Y:S01]  /*0c40*/  FFMA.FTZ R17, -R19.reuse, 1.428606765330187045e-06, R20 ;  /* 0x35bfbe8e13117823 */ /* 0x040fe20000010114 */
[----:B------:R-:W-:Y:S02]  /*0c50*/  FSEL R20, R6, R23, P6 ;  /* 0x0000001706147208 */ /* 0x000fe40003000000 */
[----:B------:R-:W-:Y:S01]  /*0c60*/  FSETP.NEU.AND P6, PT, R19, 128, PT ;  /* 0x430000001300780b */ /* 0x000fe20003fcd000 */
[----:B------:R-:W-:-:S03]  /*0c70*/  FFMA.FTZ R23, R17, R18, 0.0083824126049876213074 ;  /* 0x3c09566311177423 */ /* 0x000fc60000010012 */
[----:B------:R-:W-:Y:S01]  /*0c80*/  FSEL R21, R19, 127, P6 ;  /* 0x42fe000013157808 */ /* 0x000fe20003000000 */
[----:B------:R-:W-:-:S03]  /*0c90*/  FFMA.FTZ R27, R17, R23, 0.041667830199003219604 ;  /* 0x3d2aabe3111b7423 */ /* 0x000fc60000010017 */
[----:B------:R-:W0:Y:S01]  /*0ca0*/  MUFU.EX2 R23, R21 ;  /* 0x0000001500177308 */ /* 0x000e220000000800 */
[----:B------:R-:W-:-:S04]  /*0cb0*/  FFMA.FTZ R16, R17, R27, 0.16666397452354431152 ;  /* 0x3e2aa9f611107423 */ /* 0x000fc8000001001b */
[----:B------:R-:W-:-:S04]  /*0cc0*/  FFMA.FTZ R16, R17, R16, 0.49999994039535522461 ;  /* 0x3efffffe11107423 */ /* 0x000fc80000010010 */
[----:B------:R-:W-:-:S04]  /*0cd0*/  FMUL R16, R17, R16 ;  /* 0x0000001011107220 */ /* 0x000fc80000400000 */
[----:B------:R-:W-:Y:S01]  /*0ce0*/  FFMA.FTZ R16, R17, R16, R17 ;  /* 0x0000001011107223 */ /* 0x000fe20000010011 */
[----:B0-----:R-:W-:-:S04]  /*0cf0*/  FADD R17, R23, -1 ;  /* 0xbf80000017117421 */ /* 0x001fc80000000000 */
[----:B------:R-:W-:Y:S02]  /*0d00*/  FFMA.FTZ R23, R23, R16, R17 ;  /* 0x0000001017177223 */ /* 0x000fe40000010011 */
[----:B------:R-:W0:Y:S01]  /*0d10*/  LDC.64 R16, c[0x0][0x228] ;  /* 0x00008a00ff107b82 */ /* 0x000e220000000a00 */
[----:B------:R-:W-:Y:S01]  /*0d20*/  FADD R25, R25, R20 ;  /* 0x0000001419197221 */ /* 0x000fe20000000000 */
[----:B------:R-:W-:Y:S01]  /*0d30*/  CS2R R20, SRZ ;  /* 0x0000000000147805 */ /* 0x000fe2000001ff00 */
[----:B0-----:R-:W-:-:S05]  /*0d40*/  IMAD.WIDE R16, R0, 0x4, R16 ;  /* 0x0000000400107825 */ /* 0x001fca00078e0210 */
[----:B------:R-:W2:Y:S01]  /*0d50*/  @!P0 LDG.E.64 R20, desc[UR4][R16.64] ;  /* 0x0000000410148981 */ /* 0x000ea2000c1e1b00 */
[----:B------:R-:W-:Y:S02]  /*0d60*/  FSEL R27, R7, R28, P4 ;  /* 0x0000001c071b7208 */ /* 0x000fe40002000000 */
[----:B------:R-:W-:Y:S02]  /*0d70*/  FSETP.NEU.AND P4, PT, R13, RZ, PT ;  /* 0x000000ff0d00720b */ /* 0x000fe40003f8d000 */
[----:B------:R-:W-:Y:S01]  /*0d80*/  FSEL R22, R22, 127, P3 ;  /* 0x42fe000016167808 */ /* 0x000fe20001800000 */
[----:B------:R-:W-:Y:S01]  /*0d90*/  @!P3 FADD R24, R24, R24 ;  /* 0x000000181818b221 */ /* 0x000fe20000000000 */
[----:B------:R-:W-:Y:S02]  /*0da0*/  FSEL R26, R11, R26, P5 ;  /* 0x0000001a0b1a7208 */ /* 0x000fe40002800000 */
[C---:B------:R-:W-:Y:S02]  /*0db0*/  FSETP.GT.AND P3, PT, R22.reuse, 128, PT ;  /* 0x430000001600780b */ /* 0x040fe40003f64000 */
[----:B------:R-:W-:-:S02]  /*0dc0*/  FSETP.GEU.AND P5, PT, R22, -25, PT ;  /* 0xc1c800001600780b */ /* 0x000fc40003fae000 */
[----:B------:R-:W-:Y:S01]  /*0dd0*/  FSEL R22, R24, +INF , !P3 ;  /* 0x7f80000018167808 */ /* 0x000fe20005800000 */
[----:B------:R-:W-:-:S03]  /*0de0*/  FADD R24, R13, R13 ;  /* 0x0000000d0d187221 */ /* 0x000fc60000000000 */
[----:B------:R-:W-:Y:S01]  /*0df0*/  @P4 FSEL R24, R22, -1, P5 ;  /* 0xbf80000016184808 */ /* 0x000fe20002800000 */
[----:B------:R-:W-:Y:S01]  /*0e00*/  @!P6 FADD R23, R23, R23 ;  /* 0x000000171717e221 */ /* 0x000fe20000000000 */
[----:B------:R-:W-:Y:S01]  /*0e10*/  FADD R26, R26, R27 ;  /* 0x0000001b1a1a7221 */ /* 0x000fe20000000000 */
[----:B------:R0:W-:Y:S04]  /*0e20*/  @!P0 STG.E.64 desc[UR4][R4.64], R10 ;  /* 0x0000000a04008986 */ /* 0x0001e8000c101b04 */
[----:B------:R0:W-:Y:S04]  /*0e30*/  @!P0 STG.E.64 desc[UR4][R8.64], R6 ;  /* 0x0000000608008986 */ /* 0x0001e8000c101b04 */
[----:B------:R0:W-:Y:S01]  /*0e40*/  @!P0 STG.E.64 desc[UR4][R2.64], R12 ;  /* 0x0000000c02008986 */ /* 0x0001e2000c101b04 */
[----:B--2---:R-:W-:Y:S01]  /*0e50*/  FADD R22, R15, R20 ;  /* 0x000000140f167221 */ /* 0x004fe20000000000 */
[----:B------:R-:W-:-:S03]  /*0e60*/  FSETP.GT.AND P3, PT, R20, -R15, PT ;  /* 0x8000000f1400720b */ /* 0x000fc60003f64000 */
[----:B------:R-:W-:Y:S01]  /*0e70*/  FMUL R20, R22, 1.4426950216293334961 ;  /* 0x3fb8aa3b16147820 */ /* 0x000fe20000400000 */
[----:B------:R-:W-:-:S03]  /*0e80*/  FSEL R15, R19, 127, P6 ;  /* 0x42fe0000130f7808 */ /* 0x000fc60003000000 */
[----:B------:R-:W1:Y:S01]  /*0e90*/  FRND R19, R20 ;  /* 0x0000001400137307 */ /* 0x000e620000201000 */
[----:B------:R-:W-:Y:S02]  /*0ea0*/  FSETP.NEU.AND P6, PT, R12, RZ, PT ;  /* 0x000000ff0c00720b */ /* 0x000fe40003fcd000 */
[C---:B------:R-:W-:Y:S02]  /*0eb0*/  FSETP.GEU.AND P4, PT, R15.reuse, -25, PT ;  /* 0xc1c800000f00780b */ /* 0x040fe40003f8e000 */
[----:B------:R-:W-:Y:S01]  /*0ec0*/  FSETP.GT.AND P5, PT, R15, 128, PT ;  /* 0x430000000f00780b */ /* 0x000fe20003fa4000 */
[----:B------:R-:W-:-:S03]  /*0ed0*/  FADD.FTZ R15, |R22|, -RZ ;  /* 0x800000ff160f7221 */ /* 0x000fc60000010200 */
[----:B------:R-:W-:Y:S02]  /*0ee0*/  FSEL R23, R23, +INF , !P5 ;  /* 0x7f80000017177808 */ /* 0x000fe40006800000 */
[----:B------:R-:W-:Y:S01]  /*0ef0*/  FSETP.GEU.AND P5, PT, R15, 0.40999999642372131348, PT ;  /* 0x3ed1eb850f00780b */ /* 0x000fe20003fae000 */
[----:B------:R-:W-:-:S03]  /*0f00*/  FADD R15, R12, R12 ;  /* 0x0000000c0c0f7221 */ /* 0x000fc60000000000 */
[----:B-1----:R-:W-:Y:S02]  /*0f10*/  FSEL R19, R19, RZ, P5 ;  /* 0x000000ff13137208 */ /* 0x002fe40002800000 */
[----:B------:R-:W-:Y:S02]  /*0f20*/  @P6 FSEL R15, R23, -1, P4 ;  /* 0xbf800000170f6808 */ /* 0x000fe40002000000 */
[----:B------:R-:W-:Y:S01]  /*0f30*/  FSEL R23, R13, R24, P2 ;  /* 0x000000180d177208 */ /* 0x000fe20001000000 */
[C---:B------:R-:W-:Y:S01]  /*0f40*/  FFMA.FTZ R20, -R19.reuse, 0.693145751953125, R22 ;  /* 0x3f31720013147823 */ /* 0x040fe20000010116 */
[----:B------:R-:W-:-:S03]  /*0f50*/  FSETP.NEU.AND P4, PT, R19, 128, PT ;  /* 0x430000001300780b */ /* 0x000fc60003f8d000 */
[----:B------:R-:W-:Y:S01]  /*0f60*/  FADD R26, R26, R23 ;  /* 0x000000171a1a7221 */ /* 0x000fe20000000000 */
[C---:B------:R-:W-:Y:S01]  /*0f70*/  FFMA.FTZ R23, -R19.reuse, 1.428606765330187045e-06, R20 ;  /* 0x35bfbe8e13177823 */ /* 0x040fe20000010114 */
[----:B------:R-:W-:-:S03]  /*0f80*/  FSEL R19, R19, 127, P4 ;  /* 0x42fe000013137808 */ /* 0x000fc60002000000 */
[----:B------:R-:W-:-:S04]  /*0f90*/  FFMA.FTZ R20, R23, R18, 0.0083824126049876213074 ;  /* 0x3c09566317147423 */ /* 0x000fc80000010012 */
[C---:B------:R-:W-:Y:S02]  /*0fa0*/  FFMA.FTZ R24, R23.reuse, R20, 0.041667830199003219604 ;  /* 0x3d2aabe317187423 */ /* 0x040fe40000010014 */
[----:B------:R-:W1:Y:S02]  /*0fb0*/  MUFU.EX2 R20, R19 ;  /* 0x0000001300147308 */ /* 0x000e640000000800 */
[----:B------:R-:W-:-:S04]  /*0fc0*/  FFMA.FTZ R24, R23, R24, 0.16666397452354431152 ;  /* 0x3e2aa9f617187423 */ /* 0x000fc80000010018 */
[----:B------:R-:W-:-:S04]  /*0fd0*/  FFMA.FTZ R24, R23, R24, 0.49999994039535522461 ;  /* 0x3efffffe17187423 */ /* 0x000fc80000010018 */
[----:B------:R-:W-:-:S04]  /*0fe0*/  FMUL R24, R23, R24 ;  /* 0x0000001817187220 */ /* 0x000fc80000400000 */
[----:B------:R-:W-:Y:S01]  /*0ff0*/  FFMA.FTZ R23, R23, R24, R23 ;  /* 0x0000001817177223 */ /* 0x000fe20000010017 */
[----:B-1----:R-:W-:-:S04]  /*1000*/  FADD R27, R20, -1 ;  /* 0xbf800000141b7421 */ /* 0x002fc80000000000 */
[----:B------:R-:W-:Y:S01]  /*1010*/  FFMA.FTZ R20, R20, R23, R27 ;  /* 0x0000001714147223 */ /* 0x000fe2000001001b */
[----:B------:R-:W-:-:S04]  /*1020*/  FADD R23, R14, R21 ;  /* 0x000000150e177221 */ /* 0x000fc80000000000 */
[----:B------:R-:W-:Y:S01]  /*1030*/  FMUL R24, R23, 1.4426950216293334961 ;  /* 0x3fb8aa3b17187820 */ /* 0x000fe20000400000 */
[----:B------:R-:W-:-:S05]  /*1040*/  FSETP.GT.AND P2, PT, R21, -R14, PT ;  /* 0x8000000e1500720b */ /* 0x000fca0003f44000 */
[----:B------:R-:W1:Y:S01]  /*1050*/  FRND R24, R24 ;  /* 0x0000001800187307 */ /* 0x000e620000201000 */
[----:B------:R-:W-:-:S05]  /*1060*/  FADD.FTZ R14, |R23|, -RZ ;  /* 0x800000ff170e7221 */ /* 0x000fca0000010200 */
[----:B------:R-:W-:-:S04]  /*1070*/  FSETP.GEU.AND P5, PT, R14, 0.40999999642372131348, PT ;  /* 0x3ed1eb850e00780b */ /* 0x000fc80003fae000 */
[----:B-1----:R-:W-:-:S05]  /*1080*/  FSEL R14, R24, RZ, P5 ;  /* 0x000000ff180e7208 */ /* 0x002fca0002800000 */
[C---:B------:R-:W-:Y:S01]  /*1090*/  FFMA.FTZ R21, -R14.reuse, 0.693145751953125, R23 ;  /* 0x3f3172000e157823 */ /* 0x040fe20000010117 */
[----:B------:R-:W-:-:S03]  /*10a0*/  FSETP.NEU.AND P6, PT, R14, 128, PT ;  /* 0x430000000e00780b */ /* 0x000fc60003fcd000 */
[----:B------:R-:W-:-:S04]  /*10b0*/  FFMA.FTZ R21, -R14, 1.428606765330187045e-06, R21 ;  /* 0x35bfbe8e0e157823 */ /* 0x000fc80000010115 */
[----:B------:R-:W-:Y:S01]  /*10c0*/  FFMA.FTZ R28, R21, R18, 0.0083824126049876213074 ;  /* 0x3c095663151c7423 */ /* 0x000fe20000010012 */
[----:B------:R-:W-:-:S03]  /*10d0*/  FSEL R18, R14, 127, P6 ;  /* 0x42fe00000e127808 */ /* 0x000fc60003000000 */
[C---:B------:R-:W-:Y:S01]  /*10e0*/  FFMA.FTZ R28, R21.reuse, R28, 0.041667830199003219604 ;  /* 0x3d2aabe3151c7423 */ /* 0x040fe2000001001c */
[----:B------:R-:W1:Y:S03]  /*10f0*/  MUFU.EX2 R14, R18 ;  /* 0x00000012000e7308 */ /* 0x000e660000000800 */
[----:B------:R-:W-:-:S04]  /*1100*/  FFMA.FTZ R28, R21, R28, 0.16666397452354431152 ;  /* 0x3e2aa9f6151c7423 */ /* 0x000fc8000001001c */
[----:B------:R-:W-:-:S04]  /*1110*/  FFMA.FTZ R28, R21, R28, 0.49999994039535522461 ;  /* 0x3efffffe151c7423 */ /* 0x000fc8000001001c */
[----:B------:R-:W-:Y:S01]  /*1120*/  FMUL R28, R21, R28 ;  /* 0x0000001c151c7220 */ /* 0x000fe20000400000 */
[----:B------:R-:W-:Y:S01]  /*1130*/  @!P4 FADD R20, R20, R20 ;  /* 0x000000141414c221 */ /* 0x000fe20000000000 */
[----:B------:R-:W-:Y:S02]  /*1140*/  FSETP.GT.AND P4, PT, R19, 128, PT ;  /* 0x430000001300780b */ /* 0x000fe40003f84000 */
[----:B------:R-:W-:Y:S01]  /*1150*/  FFMA.FTZ R21, R21, R28, R21 ;  /* 0x0000001c15157223 */ /* 0x000fe20000010015 */
[----:B-1----:R-:W-:Y:S01]  /*1160*/  FADD R27, R14, -1 ;  /* 0xbf8000000e1b7421 */ /* 0x002fe20000000000 */
[----:B------:R-:W-:Y:S02]  /*1170*/  FSEL R24, R12, R15, P1 ;  /* 0x0000000f0c187208 */ /* 0x000fe40000800000 */
[----:B------:R-:W-:Y:S01]  /*1180*/  FSEL R20, R20, +INF , !P4 ;  /* 0x7f80000014147808 */ /* 0x000fe20006000000 */
[----:B------:R-:W-:Y:S01]  /*1190*/  FFMA.FTZ R21, R14, R21, R27 ;  /* 0x000000150e157223 */ /* 0x000fe2000001001b */
[----:B------:R-:W-:Y:S01]  /*11a0*/  FSETP.NEU.AND P4, PT, R23, RZ, PT ;  /* 0x000000ff1700720b */ /* 0x000fe20003f8d000 */
[----:B------:R-:W1:Y:S01]  /*11b0*/  LDC.64 R14, c[0x0][0x250] ;  /* 0x00009400ff0e7b82 */ /* 0x000e620000000a00 */
[----:B------:R-:W-:Y:S01]  /*11c0*/  FSETP.NEU.AND P5, PT, R22, RZ, PT ;  /* 0x000000ff1600720b */ /* 0x000fe20003fad000 */
[----:B------:R-:W-:Y:S01]  /*11d0*/  @!P6 FADD R21, R21, R21 ;  /* 0x000000151515e221 */ /* 0x000fe20000000000 */
[----:B------:R-:W-:-:S02]  /*11e0*/  FSETP.GT.AND P6, PT, R18, 128, PT ;  /* 0x430000001200780b */ /* 0x000fc40003fc4000 */
[----:B------:R-:W-:Y:S02]  /*11f0*/  FSETP.GEU.AND P1, PT, R18, -25, PT ;  /* 0xc1c800001200780b */ /* 0x000fe40003f2e000 */
[----:B------:R-:W-:Y:S02]  /*1200*/  FSEL R21, R21, +INF , !P6 ;  /* 0x7f80000015157808 */ /* 0x000fe40007000000 */
[----:B------:R-:W-:Y:S01]  /*1210*/  FSETP.GEU.AND P6, PT, R19, -25, PT ;  /* 0xc1c800001300780b */ /* 0x000fe20003fce000 */
[----:B------:R-:W-:Y:S01]  /*1220*/  FADD R19, R22, R22 ;  /* 0x0000001616137221 */ /* 0x000fe20000000000 */
[----:B------:R-:W-:Y:S01]  /*1230*/  FSEL R18, R21, -1, P1 ;  /* 0xbf80000015127808 */ /* 0x000fe20000800000 */
[----:B------:R-:W-:Y:S02]  /*1240*/  @!P4 FADD R18, R23, R23 ;  /* 0x000000171712c221 */ /* 0x000fe40000000000 */
[----:B------:R-:W-:Y:S01]  /*1250*/  @P5 FSEL R19, R20, -1, P6 ;  /* 0xbf80000014135808 */ /* 0x000fe20003000000 */
[----:B------:R-:W-:-:S02]  /*1260*/  FADD R24, R25, R24 ;  /* 0x0000001819187221 */ /* 0x000fc40000000000 */
[----:B------:R-:W-:Y:S02]  /*1270*/  FSEL R21, R23, R18, P2 ;  /* 0x0000001217157208 */ /* 0x000fe40001000000 */
[----:B------:R-:W-:Y:S01]  /*1280*/  FSEL R19, R22, R19, P3 ;  /* 0x0000001316137208 */ /* 0x000fe20001800000 */
[----:B------:R0:W-:Y:S02]  /*1290*/  @!P0 STG.E.64 desc[UR4][R16.64], R22 ;  /* 0x0000001610008986 */ /* 0x0001e4000c101b04 */
[----:B------:R-:W-:Y:S01]  /*12a0*/  FADD R21, R26, R21 ;  /* 0x000000151a157221 */ /* 0x000fe20000000000 */
[----:B-1----:R-:W-:-:S04]  /*12b0*/  IMAD.WIDE R14, R0, 0x4, R14 ;  /* 0x00000004000e7825 */ /* 0x002fc800078e020e */
[----:B------:R-:W-:Y:S01]  /*12c0*/  FADD R20, R24, R19 ;  /* 0x0000001318147221 */ /* 0x000fe20000000000 */
[----:B0-----:R-:W-:Y:S06]  /*12d0*/  @P0 EXIT ;  /* 0x000000000000094d */ /* 0x001fec0003800000 */
[----:B------:R-:W-:Y:S01]  /*12e0*/  STG.E.64 desc[UR4][R14.64], R20 ;  /* 0x000000140e007986 */ /* 0x000fe2000c101b04 */
[----:B------:R-:W-:Y:S05]  /*12f0*/  EXIT ;  /* 0x000000000000794d */ /* 0x000fea0003800000 */
.L_x_0:
[----:B------:R-:W-:-:S00]  /*1300*/  BRA `(.L_x_0) ;  /* 0xfffffffc00fc7947 */ /* 0x000fc0000383ffff */
[----:B------:R-:W-:-:S00]  /*1310*/  NOP ;  /* 0x0000000000007918 */ /* 0x000fc00000000000 */
        /* <DEDUP_REMOVED lines=14> */
.L_x_1:


//--------------------- .nv.global.init           --------------------------
	.section	.nv.global.init,"aw",@progbits
.nv.global.init:
	.type		_$_str,@object
	.size		_$_str,(.L_0 - _$_str)
_$_str:
        /*0000*/ 	.byte	0x5f, 0x5f, 0x43, 0x55, 0x44, 0x41, 0x5f, 0x46, 0x54, 0x5a, 0x00
.L_0:


//--------------------- .nv.constant0.triton_poi_fused_add_convolution_elu_0 --------------------------
	.section	.nv.constant0.triton_poi_fused_add_convolution_elu_0,"a",@progbits
	.sectionflags	@""
	.align	4
.nv.constant0.triton_poi_fused_add_convolution_elu_0:
	.zero		604
